	.headerflags	@"EF_CUDA_TEXMODE_UNIFIED EF_CUDA_64BIT_ADDRESS EF_CUDA_ACCELERATORS EF_CUDA_SM90 EF_CUDA_VIRTUAL_SM(EF_CUDA_SM90)"
	.elftype	@"ET_EXEC"


//--------------------- .nv.info                  --------------------------
	.section	.nv.info,"",@"SHT_CUDA_INFO"
	.align	4


	//----- nvinfo : EIATTR_REGCOUNT
	.align		4
        /*0000*/ 	.byte	0x04, 0x2f
        /*0002*/ 	.short	(.L_1 - .L_0)
	.align		4
.L_0:
        /*0004*/ 	.word	index@(triton_poi_fused_add_clamp_6)
        /*0008*/ 	.word	0x00000008


	//----- nvinfo : EIATTR_MIN_STACK_SIZE
	.align		4
.L_1:
        /*000c*/ 	.byte	0x04, 0x12
        /*000e*/ 	.short	(.L_3 - .L_2)
	.align		4
.L_2:
        /*0010*/ 	.word	index@(triton_poi_fused_add_clamp_6)
        /*0014*/ 	.word	0x00000000


	//----- nvinfo : EIATTR_FRAME_SIZE
	.align		4
.L_3:
        /*0018*/ 	.byte	0x04, 0x11
        /*001a*/ 	.short	(.L_5 - .L_4)
	.align		4
.L_4:
        /*001c*/ 	.word	index@(triton_poi_fused_add_clamp_6)
        /*0020*/ 	.word	0x00000000


	//----- nvinfo : EIATTR_MIN_STACK_SIZE
	.align		4
.L_5:
        /*0024*/ 	.byte	0x04, 0x12
        /*0026*/ 	.short	(.L_7 - .L_6)
	.align		4
.L_6:
        /*0028*/ 	.word	index@(triton_poi_fused_add_clamp_6)
        /*002c*/ 	.word	0x00000000
.L_7:


//--------------------- .nv.info.triton_poi_fused_add_clamp_6 --------------------------
	.section	.nv.info.triton_poi_fused_add_clamp_6,"",@"SHT_CUDA_INFO"
	.sectionflags	@""
	.align	4


	//----- nvinfo : EIATTR_CUDA_API_VERSION
	.align		4
        /*0000*/ 	.byte	0x04, 0x37
        /*0002*/ 	.short	(.L_9 - .L_8)
.L_8:
        /*0004*/ 	.word	0x0000007c


	//----- nvinfo : EIATTR_KPARAM_INFO
	.align		4
.L_9:
        /*0008*/ 	.byte	0x04, 0x17
        /*000a*/ 	.short	(.L_11 - .L_10)
.L_10:
        /*000c*/ 	.word	0x00000000
        /*0010*/ 	.short	0x0001
        /*0012*/ 	.short	0x0008
        /*0014*/ 	.byte	0x00, 0xf0, 0x11, 0x00


	//----- nvinfo : EIATTR_KPARAM_INFO
	.align		4
.L_11:
        /*0018*/ 	.byte	0x04, 0x17
        /*001a*/ 	.short	(.L_13 - .L_12)
.L_12:
        /*001c*/ 	.word	0x00000000
        /*0020*/ 	.short	0x0000
        /*0022*/ 	.short	0x0000
        /*0024*/ 	.byte	0x00, 0xf4, 0x21, 0x00


	//----- nvinfo : EIATTR_SPARSE_MMA_MASK
	.align		4
.L_13:
        /*0028*/ 	.byte	0x03, 0x50
        /*002a*/ 	.short	0x0000


	//----- nvinfo : EIATTR_MAXREG_COUNT
	.align		4
        /*002c*/ 	.byte	0x03, 0x1b
        /*002e*/ 	.short	0x00ff


	//----- nvinfo : EIATTR_EXIT_INSTR_OFFSETS
	.align		4
        /*0030*/ 	.byte	0x04, 0x1c
        /*0032*/ 	.short	(.L_15 - .L_14)


	//   ....[0]....
.L_14:
        /*0034*/ 	.word	0x00000100


	//   ....[1]....
        /*0038*/ 	.word	0x00000130


	//----- nvinfo : EIATTR_REQNTID
	.align		4
.L_15:
        /*003c*/ 	.byte	0x04, 0x10
        /*003e*/ 	.short	(.L_17 - .L_16)
.L_16:
        /*0040*/ 	.word	0x00000020
        /*0044*/ 	.word	0x00000001
        /*0048*/ 	.word	0x00000001


	//----- nvinfo : EIATTR_CBANK_PARAM_SIZE
	.align		4
.L_17:
        /*004c*/ 	.byte	0x03, 0x19
        /*004e*/ 	.short	0x000c


	//----- nvinfo : EIATTR_PARAM_CBANK
	.align		4
        /*0050*/ 	.byte	0x04, 0x0a
        /*0052*/ 	.short	(.L_19 - .L_18)
	.align		4
.L_18:
        /*0054*/ 	.word	index@(.nv.constant0.triton_poi_fused_add_clamp_6)
        /*0058*/ 	.short	0x0210
        /*005a*/ 	.short	0x000c


	//----- nvinfo : EIATTR_SW_WAR
	.align		4
.L_19:
        /*005c*/ 	.byte	0x04, 0x36
        /*005e*/ 	.short	(.L_21 - .L_20)
.L_20:
        /*0060*/ 	.word	0x00000008
.L_21:


//--------------------- .nv.callgraph             --------------------------
	.section	.nv.callgraph,"",@"SHT_CUDA_CALLGRAPH"
	.align	4
	.sectionentsize	8
	.align		4
        /*0000*/ 	.word	0x00000000
	.align		4
        /*0004*/ 	.word	0xffffffff
	.align		4
        /*0008*/ 	.word	0x00000000
	.align		4
        /*000c*/ 	.word	0xfffffffe
	.align		4
        /*0010*/ 	.word	0x00000000
	.align		4
        /*0014*/ 	.word	0xfffffffd
	.align		4
        /*0018*/ 	.word	0x00000000
	.align		4
        /*001c*/ 	.word	0xfffffffc


//--------------------- .text.triton_poi_fused_add_clamp_6 --------------------------
	.section	.text.triton_poi_fused_add_clamp_6,"ax",@progbits
	.align	128
        .global         triton_poi_fused_add_clamp_6
        .type           triton_poi_fused_add_clamp_6,@function
        .size           triton_poi_fused_add_clamp_6,(.L_x_1 - triton_poi_fused_add_clamp_6)
        .other          triton_poi_fused_add_clamp_6,@"STO_CUDA_ENTRY STV_DEFAULT"
triton_poi_fused_add_clamp_6:
.text.triton_poi_fused_add_clamp_6:
[----:B------:R-:W0:Y:S02]  /*0000*/  LDC R1, c[0x0][0x28] ;  /* 0x00000a00ff017b82 */ /* 0x000e240000000800 */
[----:B------:R-:W1:Y:S01]  /*0010*/  S2R R2, SR_TID.X ;  /* 0x0000000000027919 */ /* 0x000e620000002100 */
[----:B------:R-:W2:Y:S01]  /*0020*/  LDC.64 R4, c[0x0][0x210] ;  /* 0x00008400ff047b82 */ /* 0x000ea20000000a00 */
[----:B------:R-:W3:Y:S01]  /*0030*/  S2R R3, SR_CTAID.X ;  /* 0x0000000000037919 */ /* 0x000ee20000002500 */
[C---:B-1----:R-:W-:Y:S02]  /*0040*/  LOP3.LUT R0, R2.reuse, 0x7, RZ, 0xc0, !PT ;  /* 0x0000000702007812 */ /* 0x042fe400078ec0ff */
[----:B------:R-:W-:-:S03]  /*0050*/  LOP3.LUT P0, RZ, R2, 0x18, RZ, 0xc0, !PT ;  /* 0x0000001802ff7812 */ /* 0x000fc6000780c0ff */
[----:B---3--:R-:W-:-:S04]  /*0060*/  IMAD R3, R3, 0x8, R0 ;  /* 0x0000000803037824 */ /* 0x008fc800078e0200 */
[C---:B--2---:R-:W-:Y:S01]  /*0070*/  IMAD.WIDE R4, R3.reuse, 0x8, R4 ;  /* 0x0000000803047825 */ /* 0x044fe200078e0204 */
[----:B------:R-:W-:Y:S02]  /*0080*/  I2FP.F32.S32 R0, R3 ;  /* 0x0000000300007245 */ /* 0x000fe40000201400 */
[----:B------:R-:W-:-:S03]  /*0090*/  ISETP.LT.AND P0, PT, R3, 0x6, !P0 ;  /* 0x000000060300780c */ /* 0x000fc60004701270 */
[----:B------:R-:W-:-:S05]  /*00a0*/  FMUL R0, R0, 0.60000002384185791016 ;  /* 0x3f19999a00007820 */ /* 0x000fca0000400000 */
[----:B------:R-:W-:-:S06]  /*00b0*/  FMNMX R0, RZ, R0, !PT ;  /* 0x00000000ff007209 */ /* 0x000fcc0007800000 */
[----:B------:R-:W1:Y:S02]  /*00c0*/  F2I.TRUNC.NTZ R0, R0 ;  /* 0x0000000000007305 */ /* 0x000e64000020f100 */
[----:B-1----:R-:W-:-:S05]  /*00d0*/  VIMNMX R2, R0, 0x2, PT ;  /* 0x0000000200027848 */ /* 0x002fca0003fe0100 */
[----:B------:R-:W-:-:S05]  /*00e0*/  VIADD R2, R2, 0x1 ;  /* 0x0000000102027836 */ /* 0x000fca0000000000 */
[----:B------:R-:W-:Y:S01]  /*00f0*/  SHF.R.S32.HI R3, RZ, 0x1f, R2 ;  /* 0x0000001fff037819 */ /* 0x000fe20000011402 */
[----:B------:R-:W-:Y:S06]  /*0100*/  @!P0 EXIT ;  /* 0x000000000000894d */ /* 0x000fec0003800000 */
[----:B------:R-:W-:Y:S02]  /*0110*/  ULDC.64 UR4, c[0x0][0x208] ;  /* 0x0000820000047ab9 */ /* 0x000fe40000000a00 */
[----:B------:R-:W-:Y:S01]  /*0120*/  STG.E.64 desc[UR4][R4.64], R2 ;  /* 0x0000000204007986 */ /* 0x000fe2000c101b04 */
[----:B------:R-:W-:Y:S05]  /*0130*/  EXIT ;  /* 0x000000000000794d */ /* 0x000fea0003800000 */
.L_x_0:
[----:B------:R-:W-:-:S00]  /*0140*/  BRA `(.L_x_0) ;  /* 0xfffffffc00fc7947 */ /* 0x000fc0000383ffff */
[----:B------:R-:W-:-:S00]  /*0150*/  NOP ;  /* 0x0000000000007918 */ /* 0x000fc00000000000 */
        /* <DEDUP_REMOVED lines=10> */
.L_x_1:


//--------------------- .nv.constant0.triton_poi_fused_add_clamp_6 --------------------------
	.section	.nv.constant0.triton_poi_fused_add_clamp_6,"a",@progbits
	.sectionflags	@""
	.align	4
.nv.constant0.triton_poi_fused_add_clamp_6:
	.zero		540
